//
// Generated by NVIDIA NVVM Compiler
//
// Compiler Build ID: CL-36424714
// Cuda compilation tools, release 13.0, V13.0.88
// Based on NVVM 20.0.0
//

.version 9.0
.target sm_100
.address_size 64

	// .globl	_Z5saxpyifPfS_
.extern .shared .align 16 .b8 sram[];

.visible .entry _Z5saxpyifPfS_(
	.param .u32 _Z5saxpyifPfS__param_0,
	.param .f32 _Z5saxpyifPfS__param_1,
	.param .u64 .ptr .align 1 _Z5saxpyifPfS__param_2,
	.param .u64 .ptr .align 1 _Z5saxpyifPfS__param_3
)
{
	.reg .pred 	%p<2>;
	.reg .b32 	%r<8>;
	.reg .b32 	%f<5>;
	.reg .b64 	%rd<5>;

	ld.param.u32 	%r2, [_Z5saxpyifPfS__param_0];
	ld.param.f32 	%f1, [_Z5saxpyifPfS__param_1];
	ld.param.u64 	%rd1, [_Z5saxpyifPfS__param_2];
	mov.u32 	%r3, %ctaid.x;
	mov.u32 	%r4, %ntid.x;
	mov.u32 	%r5, %tid.x;
	mad.lo.s32 	%r1, %r3, %r4, %r5;
	setp.ge.s32 	%p1, %r1, %r2;
	@%p1 bra 	$L__BB0_2;
	cvta.to.global.u64 	%rd2, %rd1;
	mov.u32 	%r6, sram;
	mad.lo.s32 	%r7, %r1, 12, %r6;
	mul.wide.s32 	%rd3, %r1, 4;
	add.s64 	%rd4, %rd2, %rd3;
	ld.global.nc.f32 	%f2, [%rd4];
	ld.shared.f32 	%f3, [%r7+12];
	fma.rn.f32 	%f4, %f1, %f2, %f3;
	st.shared.f32 	[%r7], %f4;
$L__BB0_2:
	ret;

}


// ===== COMPILED SASS (sm_100) =====

	.target	sm_100

	.elftype	@"ET_EXEC"


//--------------------- .note.nv.tkinfo           --------------------------
	.section	.note.nv.tkinfo,"",@"SHT_NOTE"
	.sectionflags	@"SHF_NOTE_NV_TKINFO"
	.tkinfo
        /*0018*/ 	.word	0x00000002
        /*0030*/ 	.string	""
        /*0030*/ 	.string	"ptxas"
        /*0030*/ 	.string	"Cuda compilation tools, release 13.0, V13.0.88"
        /*0030*/ 	.string	"Build cuda_13.0.r13.0/compiler.36424714_0"
        /*0030*/ 	.string	"-arch sm_100 -m 64 "



//--------------------- .note.nv.cuinfo           --------------------------
	.section	.note.nv.cuinfo,"",@"SHT_NOTE"
	.sectionflags	@"SHF_NOTE_NV_CUINFO"
        /*0018*/ 	.short	0x0002
        /*001a*/ 	.short	0x0064
        /*001c*/ 	.short	0x0082
	.zero		2


//--------------------- .nv.info                  --------------------------
	.section	.nv.info,"",@"SHT_CUDA_INFO"
	.align	4


	//----- nvinfo : EIATTR_REGCOUNT
	.align		4
        /*0000*/ 	.byte	0x04, 0x2f
        /*0002*/ 	.short	(.L_1 - .L_0)
	.align		4
.L_0:
        /*0004*/ 	.word	index@(_Z5saxpyifPfS_)
        /*0008*/ 	.word	0x0000000a


	//----- nvinfo : EIATTR_FRAME_SIZE
	.align		4
.L_1:
        /*000c*/ 	.byte	0x04, 0x11
        /*000e*/ 	.short	(.L_3 - .L_2)
	.align		4
.L_2:
        /*0010*/ 	.word	index@(_Z5saxpyifPfS_)
        /*0014*/ 	.word	0x00000000


	//----- nvinfo : EIATTR_MIN_STACK_SIZE
	.align		4
.L_3:
        /*0018*/ 	.byte	0x04, 0x12
        /*001a*/ 	.short	(.L_5 - .L_4)
	.align		4
.L_4:
        /*001c*/ 	.word	index@(_Z5saxpyifPfS_)
        /*0020*/ 	.word	0x00000000
.L_5:


//--------------------- .nv.compat                --------------------------
	.section	.nv.compat,"",@"SHT_CUDA_COMPAT_INFO"
	.align	4
        /*0000*/ 	.byte	0x02, 0x09, 0x00, 0x00, 0x02, 0x02, 0x01, 0x00, 0x02, 0x05, 0x05, 0x00, 0x03, 0x07, 0x01, 0x01
        /*0010*/ 	.byte	0x02, 0x03, 0x00, 0x00, 0x02, 0x06, 0x01, 0x00, 0x04, 0x0b, 0x08, 0x00, 0x09, 0x00, 0x00, 0x00
        /*0020*/ 	.byte	0x00, 0x00, 0x00, 0x00


//--------------------- .nv.info._Z5saxpyifPfS_   --------------------------
	.section	.nv.info._Z5saxpyifPfS_,"",@"SHT_CUDA_INFO"
	.sectionflags	@""
	.align	4


	//----- nvinfo : EIATTR_CUDA_API_VERSION
	.align		4
        /*0000*/ 	.byte	0x04, 0x37
        /*0002*/ 	.short	(.L_7 - .L_6)
.L_6:
        /*0004*/ 	.word	0x00000082


	//----- nvinfo : EIATTR_KPARAM_INFO
	.align		4
.L_7:
        /*0008*/ 	.byte	0x04, 0x17
        /*000a*/ 	.short	(.L_9 - .L_8)
.L_8:
        /*000c*/ 	.word	0x00000000
        /*0010*/ 	.short	0x0003
        /*0012*/ 	.short	0x0010
        /*0014*/ 	.byte	0x00, 0xf5, 0x21, 0x00


	//----- nvinfo : EIATTR_KPARAM_INFO
	.align		4
.L_9:
        /*0018*/ 	.byte	0x04, 0x17
        /*001a*/ 	.short	(.L_11 - .L_10)
.L_10:
        /*001c*/ 	.word	0x00000000
        /*0020*/ 	.short	0x0002
        /*0022*/ 	.short	0x0008
        /*0024*/ 	.byte	0x00, 0xf5, 0x21, 0x00


	//----- nvinfo : EIATTR_KPARAM_INFO
	.align		4
.L_11:
        /*0028*/ 	.byte	0x04, 0x17
        /*002a*/ 	.short	(.L_13 - .L_12)
.L_12:
        /*002c*/ 	.word	0x00000000
        /*0030*/ 	.short	0x0001
        /*0032*/ 	.short	0x0004
        /*0034*/ 	.byte	0x00, 0xf0, 0x11, 0x00


	//----- nvinfo : EIATTR_KPARAM_INFO
	.align		4
.L_13:
        /*0038*/ 	.byte	0x04, 0x17
        /*003a*/ 	.short	(.L_15 - .L_14)
.L_14:
        /*003c*/ 	.word	0x00000000
        /*0040*/ 	.short	0x0000
        /*0042*/ 	.short	0x0000
        /*0044*/ 	.byte	0x00, 0xf0, 0x11, 0x00


	//----- nvinfo : EIATTR_SPARSE_MMA_MASK
	.align		4
.L_15:
        /*0048*/ 	.byte	0x03, 0x50
        /*004a*/ 	.short	0x0000


	//----- nvinfo : EIATTR_MAXREG_COUNT
	.align		4
        /*004c*/ 	.byte	0x03, 0x1b
        /*004e*/ 	.short	0x00ff


	//----- nvinfo : EIATTR_MERCURY_ISA_VERSION
	.align		4
        /*0050*/ 	.byte	0x03, 0x5f
        /*0052*/ 	.short	0x0101


	//----- nvinfo : EIATTR_VRC_CTA_INIT_COUNT
	.align		4
        /*0054*/ 	.byte	0x02, 0x4a
	.zero		1
	.zero		1


	//----- nvinfo : EIATTR_EXIT_INSTR_OFFSETS
	.align		4
        /*0058*/ 	.byte	0x04, 0x1c
        /*005a*/ 	.short	(.L_17 - .L_16)


	//   ....[0]....
.L_16:
        /*005c*/ 	.word	0x00000070


	//   ....[1]....
        /*0060*/ 	.word	0x00000140


	//----- nvinfo : EIATTR_CBANK_PARAM_SIZE
	.align		4
.L_17:
        /*0064*/ 	.byte	0x03, 0x19
        /*0066*/ 	.short	0x0018


	//----- nvinfo : EIATTR_PARAM_CBANK
	.align		4
        /*0068*/ 	.byte	0x04, 0x0a
        /*006a*/ 	.short	(.L_19 - .L_18)
	.align		4
.L_18:
        /*006c*/ 	.word	index@(.nv.constant0._Z5saxpyifPfS_)
        /*0070*/ 	.short	0x0380
        /*0072*/ 	.short	0x0018


	//----- nvinfo : EIATTR_SW_WAR
	.align		4
.L_19:
        /*0074*/ 	.byte	0x04, 0x36
        /*0076*/ 	.short	(.L_21 - .L_20)
.L_20:
        /*0078*/ 	.word	0x00000008
.L_21:


//--------------------- .nv.callgraph             --------------------------
	.section	.nv.callgraph,"",@"SHT_CUDA_CALLGRAPH"
	.align	4
	.sectionentsize	8
	.align		4
        /*0000*/ 	.word	0x00000000
	.align		4
        /*0004*/ 	.word	0xffffffff
	.align		4
        /*0008*/ 	.word	0x00000000
	.align		4
        /*000c*/ 	.word	0xfffffffe
	.align		4
        /*0010*/ 	.word	0x00000000
	.align		4
        /*0014*/ 	.word	0xfffffffd
	.align		4
        /*0018*/ 	.word	0x00000000
	.align		4
        /*001c*/ 	.word	0xfffffffc


//--------------------- .text._Z5saxpyifPfS_      --------------------------
	.section	.text._Z5saxpyifPfS_,"ax",@progbits
	.align	128
        .global         _Z5saxpyifPfS_
        .type           _Z5saxpyifPfS_,@function
        .size           _Z5saxpyifPfS_,(.L_x_1 - _Z5saxpyifPfS_)
        .other          _Z5saxpyifPfS_,@"STO_CUDA_ENTRY STV_DEFAULT"
_Z5saxpyifPfS_:
.text._Z5saxpyifPfS_:
[----:B------:R-:W-:Y:S01]  /*0000*/  LDC R1, c[0x0][0x37c] ;  /* 0x0000df00ff017b82 */ /* 0x000fe20000000800 */
[----:B------:R-:W0:Y:S07]  /*0010*/  S2R R0, SR_TID.X ;  /* 0x0000000000007919 */ /* 0x000e2e0000002100 */
[----:B------:R-:W0:Y:S01]  /*0020*/  S2UR UR4, SR_CTAID.X ;  /* 0x00000000000479c3 */ /* 0x000e220000002500 */
[----:B------:R-:W1:Y:S07]  /*0030*/  LDCU UR5, c[0x0][0x380] ;  /* 0x00007000ff0577ac */ /* 0x000e6e0008000800 */
[----:B------:R-:W0:Y:S02]  /*0040*/  LDC R5, c[0x0][0x360] ;  /* 0x0000d800ff057b82 */ /* 0x000e240000000800 */
[----:B0-----:R-:W-:-:S05]  /*0050*/  IMAD R5, R5, UR4, R0 ;  /* 0x0000000405057c24 */ /* 0x001fca000f8e0200 */
[----:B-1----:R-:W-:-:S13]  /*0060*/  ISETP.GE.AND P0, PT, R5, UR5, PT ;  /* 0x0000000505007c0c */ /* 0x002fda000bf06270 */
[----:B------:R-:W-:Y:S05]  /*0070*/  @P0 EXIT ;  /* 0x000000000000094d */ /* 0x000fea0003800000 */
[----:B------:R-:W0:Y:S01]  /*0080*/  LDC.64 R2, c[0x0][0x388] ;  /* 0x0000e200ff027b82 */ /* 0x000e220000000a00 */
[----:B------:R-:W1:Y:S01]  /*0090*/  LDCU.64 UR4, c[0x0][0x358] ;  /* 0x00006b00ff0477ac */ /* 0x000e620008000a00 */
[----:B0-----:R-:W-:-:S06]  /*00a0*/  IMAD.WIDE R2, R5, 0x4, R2 ;  /* 0x0000000405027825 */ /* 0x001fcc00078e0202 */
[----:B-1----:R-:W2:Y:S01]  /*00b0*/  LDG.E.CONSTANT R2, desc[UR4][R2.64] ;  /* 0x0000000402027981 */ /* 0x002ea2000c1e9900 */
[----:B------:R-:W-:Y:S01]  /*00c0*/  MOV R0, 0x400 ;  /* 0x0000040000007802 */ /* 0x000fe20000000f00 */
[----:B------:R-:W2:Y:S01]  /*00d0*/  LDCU UR4, c[0x0][0x384] ;  /* 0x00007080ff0477ac */ /* 0x000ea20008000800 */
[----:B------:R-:W0:Y:S02]  /*00e0*/  S2R R7, SR_CgaCtaId ;  /* 0x0000000000077919 */ /* 0x000e240000008800 */
[----:B0-----:R-:W-:-:S05]  /*00f0*/  LEA R0, R7, R0, 0x18 ;  /* 0x0000000007007211 */ /* 0x001fca00078ec0ff */
[----:B------:R-:W-:-:S05]  /*0100*/  IMAD R0, R5, 0xc, R0 ;  /* 0x0000000c05007824 */ /* 0x000fca00078e0200 */
[----:B------:R-:W2:Y:S02]  /*0110*/  LDS R5, [R0+0xc] ;  /* 0x00000c0000057984 */ /* 0x000ea40000000800 */
[----:B--2---:R-:W-:-:S05]  /*0120*/  FFMA R5, R2, UR4, R5 ;  /* 0x0000000402057c23 */ /* 0x004fca0008000005 */
[----:B------:R-:W-:Y:S01]  /*0130*/  STS [R0], R5 ;  /* 0x0000000500007388 */ /* 0x000fe20000000800 */
[----:B------:R-:W-:Y:S05]  /*0140*/  EXIT ;  /* 0x000000000000794d */ /* 0x000fea0003800000 */
.L_x_0:
[----:B------:R-:W-:-:S00]  /*0150*/  BRA `(.L_x_0) ;  /* 0xfffffffc00fc7947 */ /* 0x000fc0000383ffff */
[----:B------:R-:W-:-:S00]  /*0160*/  NOP ;  /* 0x0000000000007918 */ /* 0x000fc00000000000 */
        /* <DEDUP_REMOVED lines=9> */
.L_x_1:


//--------------------- .nv.shared._Z5saxpyifPfS_ --------------------------
	.section	.nv.shared._Z5saxpyifPfS_,"aw",@nobits
	.sectionflags	@""
	.align	16
	.zero		1024


//--------------------- .nv.shared.reserved.0     --------------------------
	.section	.nv.shared.reserved.0,"aw",@nobits
	.weak		__nv_reservedSMEM_offset_0_alias
	.size		__nv_reservedSMEM_offset_0_alias, 0, 64
	.other		__nv_reservedSMEM_offset_0_alias,@"STO_CUDA_RESERVED_SHARED STV_DEFAULT"
__nv_reservedSMEM_offset_0_alias:
	.zero		0
	.zero		64


//--------------------- .nv.constant0._Z5saxpyifPfS_ --------------------------
	.section	.nv.constant0._Z5saxpyifPfS_,"a",@progbits
	.sectionflags	@""
	.align	4
.nv.constant0._Z5saxpyifPfS_:
	.zero		920


//--------------------- SYMBOLS --------------------------

	.type		.nv.reservedSmem.offset0,@object
	.size		.nv.reservedSmem.offset0,0x4
	.type		.nv.reservedSmem.cap,@object
	.size		.nv.reservedSmem.cap,0x4
